//
// Generated by NVIDIA NVVM Compiler
//
// Compiler Build ID: CL-36424714
// Cuda compilation tools, release 13.0, V13.0.88
// Based on NVVM 20.0.0
//

.version 9.0
.target sm_100
.address_size 64

	// .globl	_Z20global_reduce_kernelPiS_
.extern .shared .align 16 .b8 sh_in[];

.visible .entry _Z20global_reduce_kernelPiS_(
	.param .u64 .ptr .align 1 _Z20global_reduce_kernelPiS__param_0,
	.param .u64 .ptr .align 1 _Z20global_reduce_kernelPiS__param_1
)
{
	.reg .pred 	%p<5>;
	.reg .b32 	%r<13>;
	.reg .b64 	%rd<11>;

	ld.param.u64 	%rd3, [_Z20global_reduce_kernelPiS__param_0];
	ld.param.u64 	%rd4, [_Z20global_reduce_kernelPiS__param_1];
	cvta.to.global.u64 	%rd1, %rd4;
	mov.u32 	%r1, %tid.x;
	mov.u32 	%r12, %ntid.x;
	mov.u32 	%r3, %ctaid.x;
	mad.lo.s32 	%r4, %r12, %r3, %r1;
	setp.lt.u32 	%p1, %r12, 2;
	mul.wide.s32 	%rd5, %r4, 4;
	add.s64 	%rd2, %rd1, %rd5;
	@%p1 bra 	$L__BB0_4;
$L__BB0_1:
	shr.u32 	%r6, %r12, 1;
	setp.ge.u32 	%p2, %r1, %r6;
	@%p2 bra 	$L__BB0_3;
	add.s32 	%r7, %r6, %r4;
	mul.wide.u32 	%rd6, %r7, 4;
	add.s64 	%rd7, %rd1, %rd6;
	ld.global.u32 	%r8, [%rd7];
	ld.global.u32 	%r9, [%rd2];
	add.s32 	%r10, %r9, %r8;
	st.global.u32 	[%rd2], %r10;
$L__BB0_3:
	bar.sync 	0;
	setp.gt.u32 	%p3, %r12, 3;
	mov.u32 	%r12, %r6;
	@%p3 bra 	$L__BB0_1;
$L__BB0_4:
	setp.ne.s32 	%p4, %r1, 0;
	@%p4 bra 	$L__BB0_6;
	ld.global.u32 	%r11, [%rd2];
	cvta.to.global.u64 	%rd8, %rd3;
	mul.wide.u32 	%rd9, %r3, 4;
	add.s64 	%rd10, %rd8, %rd9;
	st.global.u32 	[%rd10], %r11;
$L__BB0_6:
	ret;

}
	// .globl	_Z20shared_reduce_kernelPiS_
.visible .entry _Z20shared_reduce_kernelPiS_(
	.param .u64 .ptr .align 1 _Z20shared_reduce_kernelPiS__param_0,
	.param .u64 .ptr .align 1 _Z20shared_reduce_kernelPiS__param_1
)
{
	.reg .pred 	%p<5>;
	.reg .b32 	%r<18>;
	.reg .b64 	%rd<9>;

	ld.param.u64 	%rd1, [_Z20shared_reduce_kernelPiS__param_0];
	ld.param.u64 	%rd2, [_Z20shared_reduce_kernelPiS__param_1];
	cvta.to.global.u64 	%rd3, %rd2;
	mov.u32 	%r1, %tid.x;
	mov.u32 	%r17, %ntid.x;
	mov.u32 	%r3, %ctaid.x;
	mad.lo.s32 	%r7, %r17, %r3, %r1;
	mul.wide.s32 	%rd4, %r7, 4;
	add.s64 	%rd5, %rd3, %rd4;
	ld.global.u32 	%r8, [%rd5];
	shl.b32 	%r9, %r1, 2;
	mov.u32 	%r10, sh_in;
	add.s32 	%r4, %r10, %r9;
	st.shared.u32 	[%r4], %r8;
	bar.sync 	0;
	setp.lt.u32 	%p1, %r17, 2;
	@%p1 bra 	$L__BB1_4;
$L__BB1_1:
	shr.u32 	%r6, %r17, 1;
	setp.ge.u32 	%p2, %r1, %r6;
	@%p2 bra 	$L__BB1_3;
	shl.b32 	%r11, %r6, 2;
	add.s32 	%r12, %r4, %r11;
	ld.shared.u32 	%r13, [%r12];
	ld.shared.u32 	%r14, [%r4];
	add.s32 	%r15, %r14, %r13;
	st.shared.u32 	[%r4], %r15;
$L__BB1_3:
	bar.sync 	0;
	setp.gt.u32 	%p3, %r17, 3;
	mov.u32 	%r17, %r6;
	@%p3 bra 	$L__BB1_1;
$L__BB1_4:
	setp.ne.s32 	%p4, %r1, 0;
	@%p4 bra 	$L__BB1_6;
	ld.shared.u32 	%r16, [sh_in];
	cvta.to.global.u64 	%rd6, %rd1;
	mul.wide.u32 	%rd7, %r3, 4;
	add.s64 	%rd8, %rd6, %rd7;
	st.global.u32 	[%rd8], %r16;
$L__BB1_6:
	ret;

}


// ===== COMPILED SASS (sm_100) =====

	.target	sm_100

	.elftype	@"ET_EXEC"


//--------------------- .note.nv.tkinfo           --------------------------
	.section	.note.nv.tkinfo,"",@"SHT_NOTE"
	.sectionflags	@"SHF_NOTE_NV_TKINFO"
	.tkinfo
        /*0018*/ 	.word	0x00000002
        /*0030*/ 	.string	""
        /*0030*/ 	.string	"ptxas"
        /*0030*/ 	.string	"Cuda compilation tools, release 13.0, V13.0.88"
        /*0030*/ 	.string	"Build cuda_13.0.r13.0/compiler.36424714_0"
        /*0030*/ 	.string	"-arch sm_100 -m 64 "



//--------------------- .note.nv.cuinfo           --------------------------
	.section	.note.nv.cuinfo,"",@"SHT_NOTE"
	.sectionflags	@"SHF_NOTE_NV_CUINFO"
        /*0018*/ 	.short	0x0002
        /*001a*/ 	.short	0x0064
        /*001c*/ 	.short	0x0082
	.zero		2


//--------------------- .nv.info                  --------------------------
	.section	.nv.info,"",@"SHT_CUDA_INFO"
	.align	4


	//----- nvinfo : EIATTR_REGCOUNT
	.align		4
        /*0000*/ 	.byte	0x04, 0x2f
        /*0002*/ 	.short	(.L_1 - .L_0)
	.align		4
.L_0:
        /*0004*/ 	.word	index@(_Z20global_reduce_kernelPiS_)
        /*0008*/ 	.word	0x00000010


	//----- nvinfo : EIATTR_FRAME_SIZE
	.align		4
.L_1:
        /*000c*/ 	.byte	0x04, 0x11
        /*000e*/ 	.short	(.L_3 - .L_2)
	.align		4
.L_2:
        /*0010*/ 	.word	index@(_Z20global_reduce_kernelPiS_)
        /*0014*/ 	.word	0x00000000


	//----- nvinfo : EIATTR_REGCOUNT
	.align		4
.L_3:
        /*0018*/ 	.byte	0x04, 0x2f
        /*001a*/ 	.short	(.L_5 - .L_4)
	.align		4
.L_4:
        /*001c*/ 	.word	index@(_Z20shared_reduce_kernelPiS_)
        /*0020*/ 	.word	0x0000000b


	//----- nvinfo : EIATTR_FRAME_SIZE
	.align		4
.L_5:
        /*0024*/ 	.byte	0x04, 0x11
        /*0026*/ 	.short	(.L_7 - .L_6)
	.align		4
.L_6:
        /*0028*/ 	.word	index@(_Z20shared_reduce_kernelPiS_)
        /*002c*/ 	.word	0x00000000


	//----- nvinfo : EIATTR_MIN_STACK_SIZE
	.align		4
.L_7:
        /*0030*/ 	.byte	0x04, 0x12
        /*0032*/ 	.short	(.L_9 - .L_8)
	.align		4
.L_8:
        /*0034*/ 	.word	index@(_Z20shared_reduce_kernelPiS_)
        /*0038*/ 	.word	0x00000000


	//----- nvinfo : EIATTR_MIN_STACK_SIZE
	.align		4
.L_9:
        /*003c*/ 	.byte	0x04, 0x12
        /*003e*/ 	.short	(.L_11 - .L_10)
	.align		4
.L_10:
        /*0040*/ 	.word	index@(_Z20global_reduce_kernelPiS_)
        /*0044*/ 	.word	0x00000000
.L_11:


//--------------------- .nv.compat                --------------------------
	.section	.nv.compat,"",@"SHT_CUDA_COMPAT_INFO"
	.align	4
        /*0000*/ 	.byte	0x02, 0x09, 0x00, 0x00, 0x02, 0x02, 0x01, 0x00, 0x02, 0x05, 0x05, 0x00, 0x03, 0x07, 0x01, 0x01
        /*0010*/ 	.byte	0x02, 0x03, 0x00, 0x00, 0x02, 0x06, 0x01, 0x00, 0x04, 0x0b, 0x08, 0x00, 0x09, 0x00, 0x00, 0x00
        /*0020*/ 	.byte	0x00, 0x00, 0x00, 0x00


//--------------------- .nv.info._Z20shared_reduce_kernelPiS_ --------------------------
	.section	.nv.info._Z20shared_reduce_kernelPiS_,"",@"SHT_CUDA_INFO"
	.sectionflags	@""
	.align	4


	//----- nvinfo : EIATTR_CUDA_API_VERSION
	.align		4
        /*0000*/ 	.byte	0x04, 0x37
        /*0002*/ 	.short	(.L_13 - .L_12)
.L_12:
        /*0004*/ 	.word	0x00000082


	//----- nvinfo : EIATTR_KPARAM_INFO
	.align		4
.L_13:
        /*0008*/ 	.byte	0x04, 0x17
        /*000a*/ 	.short	(.L_15 - .L_14)
.L_14:
        /*000c*/ 	.word	0x00000000
        /*0010*/ 	.short	0x0001
        /*0012*/ 	.short	0x0008
        /*0014*/ 	.byte	0x00, 0xf5, 0x21, 0x00


	//----- nvinfo : EIATTR_KPARAM_INFO
	.align		4
.L_15:
        /*0018*/ 	.byte	0x04, 0x17
        /*001a*/ 	.short	(.L_17 - .L_16)
.L_16:
        /*001c*/ 	.word	0x00000000
        /*0020*/ 	.short	0x0000
        /*0022*/ 	.short	0x0000
        /*0024*/ 	.byte	0x00, 0xf5, 0x21, 0x00


	//----- nvinfo : EIATTR_SPARSE_MMA_MASK
	.align		4
.L_17:
        /*0028*/ 	.byte	0x03, 0x50
        /*002a*/ 	.short	0x0000


	//----- nvinfo : EIATTR_MAXREG_COUNT
	.align		4
        /*002c*/ 	.byte	0x03, 0x1b
        /*002e*/ 	.short	0x00ff


	//----- nvinfo : EIATTR_NUM_BARRIERS
	.align		4
        /*0030*/ 	.byte	0x02, 0x4c
        /*0032*/ 	.byte	0x01
	.zero		1


	//----- nvinfo : EIATTR_MERCURY_ISA_VERSION
	.align		4
        /*0034*/ 	.byte	0x03, 0x5f
        /*0036*/ 	.short	0x0101


	//----- nvinfo : EIATTR_VRC_CTA_INIT_COUNT
	.align		4
        /*0038*/ 	.byte	0x02, 0x4a
	.zero		1
	.zero		1


	//----- nvinfo : EIATTR_EXIT_INSTR_OFFSETS
	.align		4
        /*003c*/ 	.byte	0x04, 0x1c
        /*003e*/ 	.short	(.L_19 - .L_18)


	//   ....[0]....
.L_18:
        /*0040*/ 	.word	0x000001e0


	//   ....[1]....
        /*0044*/ 	.word	0x00000260


	//----- nvinfo : EIATTR_CBANK_PARAM_SIZE
	.align		4
.L_19:
        /*0048*/ 	.byte	0x03, 0x19
        /*004a*/ 	.short	0x0010


	//----- nvinfo : EIATTR_PARAM_CBANK
	.align		4
        /*004c*/ 	.byte	0x04, 0x0a
        /*004e*/ 	.short	(.L_21 - .L_20)
	.align		4
.L_20:
        /*0050*/ 	.word	index@(.nv.constant0._Z20shared_reduce_kernelPiS_)
        /*0054*/ 	.short	0x0380
        /*0056*/ 	.short	0x0010


	//----- nvinfo : EIATTR_SW_WAR
	.align		4
.L_21:
        /*0058*/ 	.byte	0x04, 0x36
        /*005a*/ 	.short	(.L_23 - .L_22)
.L_22:
        /*005c*/ 	.word	0x00000008
.L_23:


//--------------------- .nv.info._Z20global_reduce_kernelPiS_ --------------------------
	.section	.nv.info._Z20global_reduce_kernelPiS_,"",@"SHT_CUDA_INFO"
	.sectionflags	@""
	.align	4


	//----- nvinfo : EIATTR_CUDA_API_VERSION
	.align		4
        /*0000*/ 	.byte	0x04, 0x37
        /*0002*/ 	.short	(.L_25 - .L_24)
.L_24:
        /*0004*/ 	.word	0x00000082


	//----- nvinfo : EIATTR_KPARAM_INFO
	.align		4
.L_25:
        /*0008*/ 	.byte	0x04, 0x17
        /*000a*/ 	.short	(.L_27 - .L_26)
.L_26:
        /*000c*/ 	.word	0x00000000
        /*0010*/ 	.short	0x0001
        /*0012*/ 	.short	0x0008
        /*0014*/ 	.byte	0x00, 0xf5, 0x21, 0x00


	//----- nvinfo : EIATTR_KPARAM_INFO
	.align		4
.L_27:
        /*0018*/ 	.byte	0x04, 0x17
        /*001a*/ 	.short	(.L_29 - .L_28)
.L_28:
        /*001c*/ 	.word	0x00000000
        /*0020*/ 	.short	0x0000
        /*0022*/ 	.short	0x0000
        /*0024*/ 	.byte	0x00, 0xf5, 0x21, 0x00


	//----- nvinfo : EIATTR_SPARSE_MMA_MASK
	.align		4
.L_29:
        /*0028*/ 	.byte	0x03, 0x50
        /*002a*/ 	.short	0x0000


	//----- nvinfo : EIATTR_MAXREG_COUNT
	.align		4
        /*002c*/ 	.byte	0x03, 0x1b
        /*002e*/ 	.short	0x00ff


	//----- nvinfo : EIATTR_NUM_BARRIERS
	.align		4
        /*0030*/ 	.byte	0x02, 0x4c
        /*0032*/ 	.byte	0x01
	.zero		1


	//----- nvinfo : EIATTR_MERCURY_ISA_VERSION
	.align		4
        /*0034*/ 	.byte	0x03, 0x5f
        /*0036*/ 	.short	0x0101


	//----- nvinfo : EIATTR_VRC_CTA_INIT_COUNT
	.align		4
        /*0038*/ 	.byte	0x02, 0x4a
	.zero		1
	.zero		1


	//----- nvinfo : EIATTR_EXIT_INSTR_OFFSETS
	.align		4
        /*003c*/ 	.byte	0x04, 0x1c
        /*003e*/ 	.short	(.L_31 - .L_30)


	//   ....[0]....
.L_30:
        /*0040*/ 	.word	0x000001b0


	//   ....[1]....
        /*0044*/ 	.word	0x00000200


	//----- nvinfo : EIATTR_CRS_STACK_SIZE
	.align		4
.L_31:
        /*0048*/ 	.byte	0x04, 0x1e
        /*004a*/ 	.short	(.L_33 - .L_32)
.L_32:
        /*004c*/ 	.word	0x00000000


	//----- nvinfo : EIATTR_CBANK_PARAM_SIZE
	.align		4
.L_33:
        /*0050*/ 	.byte	0x03, 0x19
        /*0052*/ 	.short	0x0010


	//----- nvinfo : EIATTR_PARAM_CBANK
	.align		4
        /*0054*/ 	.byte	0x04, 0x0a
        /*0056*/ 	.short	(.L_35 - .L_34)
	.align		4
.L_34:
        /*0058*/ 	.word	index@(.nv.constant0._Z20global_reduce_kernelPiS_)
        /*005c*/ 	.short	0x0380
        /*005e*/ 	.short	0x0010


	//----- nvinfo : EIATTR_SW_WAR
	.align		4
.L_35:
        /*0060*/ 	.byte	0x04, 0x36
        /*0062*/ 	.short	(.L_37 - .L_36)
.L_36:
        /*0064*/ 	.word	0x00000008
.L_37:


//--------------------- .nv.callgraph             --------------------------
	.section	.nv.callgraph,"",@"SHT_CUDA_CALLGRAPH"
	.align	4
	.sectionentsize	8
	.align		4
        /*0000*/ 	.word	0x00000000
	.align		4
        /*0004*/ 	.word	0xffffffff
	.align		4
        /*0008*/ 	.word	0x00000000
	.align		4
        /*000c*/ 	.word	0xfffffffe
	.align		4
        /*0010*/ 	.word	0x00000000
	.align		4
        /*0014*/ 	.word	0xfffffffd
	.align		4
        /*0018*/ 	.word	0x00000000
	.align		4
        /*001c*/ 	.word	0xfffffffc


//--------------------- .text._Z20shared_reduce_kernelPiS_ --------------------------
	.section	.text._Z20shared_reduce_kernelPiS_,"ax",@progbits
	.align	128
        .global         _Z20shared_reduce_kernelPiS_
        .type           _Z20shared_reduce_kernelPiS_,@function
        .size           _Z20shared_reduce_kernelPiS_,(.L_x_8 - _Z20shared_reduce_kernelPiS_)
        .other          _Z20shared_reduce_kernelPiS_,@"STO_CUDA_ENTRY STV_DEFAULT"
_Z20shared_reduce_kernelPiS_:
.text._Z20shared_reduce_kernelPiS_:
[----:B------:R-:W-:Y:S01]  /*0000*/  LDC R1, c[0x0][0x37c] ;  /* 0x0000df00ff017b82 */ /* 0x000fe20000000800 */
[----:B------:R-:W0:Y:S07]  /*0010*/  S2R R6, SR_TID.X ;  /* 0x0000000000067919 */ /* 0x000e2e0000002100 */
[----:B------:R-:W1:Y:S01]  /*0020*/  LDC.64 R2, c[0x0][0x388] ;  /* 0x0000e200ff027b82 */ /* 0x000e620000000a00 */
[----:B------:R-:W0:Y:S01]  /*0030*/  LDCU UR8, c[0x0][0x360] ;  /* 0x00006c00ff0877ac */ /* 0x000e220008000800 */
[----:B------:R-:W0:Y:S01]  /*0040*/  S2R R7, SR_CTAID.X ;  /* 0x0000000000077919 */ /* 0x000e220000002500 */
[----:B------:R-:W2:Y:S01]  /*0050*/  LDCU.64 UR6, c[0x0][0x358] ;  /* 0x00006b00ff0677ac */ /* 0x000ea20008000a00 */
[----:B0-----:R-:W-:-:S04]  /*0060*/  IMAD R5, R7, UR8, R6 ;  /* 0x0000000807057c24 */ /* 0x001fc8000f8e0206 */
[----:B-1----:R-:W-:-:S06]  /*0070*/  IMAD.WIDE R2, R5, 0x4, R2 ;  /* 0x0000000405027825 */ /* 0x002fcc00078e0202 */
[----:B--2---:R-:W2:Y:S01]  /*0080*/  LDG.E R2, desc[UR6][R2.64] ;  /* 0x0000000602027981 */ /* 0x004ea2000c1e1900 */
[----:B------:R-:W0:Y:S01]  /*0090*/  S2UR UR5, SR_CgaCtaId ;  /* 0x00000000000579c3 */ /* 0x000e220000008800 */
[----:B------:R-:W-:Y:S01]  /*00a0*/  UMOV UR4, 0x400 ;  /* 0x0000040000047882 */ /* 0x000fe20000000000 */
[----:B------:R-:W-:Y:S01]  /*00b0*/  UISETP.GE.U32.AND UP0, UPT, UR8, 0x2, UPT ;  /* 0x000000020800788c */ /* 0x000fe2000bf06070 */
[----:B------:R-:W-:Y:S01]  /*00c0*/  ISETP.NE.AND P0, PT, R6, RZ, PT ;  /* 0x000000ff0600720c */ /* 0x000fe20003f05270 */
[----:B0-----:R-:W-:-:S06]  /*00d0*/  ULEA UR4, UR5, UR4, 0x18 ;  /* 0x0000000405047291 */ /* 0x001fcc000f8ec0ff */
[----:B------:R-:W-:-:S05]  /*00e0*/  LEA R5, R6, UR4, 0x2 ;  /* 0x0000000406057c11 */ /* 0x000fca000f8e10ff */
[----:B--2---:R0:W-:Y:S01]  /*00f0*/  STS [R5], R2 ;  /* 0x0000000205007388 */ /* 0x0041e20000000800 */
[----:B------:R-:W-:Y:S06]  /*0100*/  BAR.SYNC.DEFER_BLOCKING 0x0 ;  /* 0x0000000000007b1d */ /* 0x000fec0000010000 */
[----:B------:R-:W-:Y:S05]  /*0110*/  BRA.U !UP0, `(.L_x_0) ;  /* 0x0000000108307547 */ /* 0x000fea000b800000 */
[----:B------:R-:W-:-:S07]  /*0120*/  IMAD.U32 R0, RZ, RZ, UR8 ;  /* 0x00000008ff007e24 */ /* 0x000fce000f8e00ff */
.L_x_1:
[----:B------:R-:W-:-:S04]  /*0130*/  SHF.R.U32.HI R8, RZ, 0x1, R0 ;  /* 0x00000001ff087819 */ /* 0x000fc80000011600 */
[----:B------:R-:W-:-:S13]  /*0140*/  ISETP.GE.U32.AND P1, PT, R6, R8, PT ;  /* 0x000000080600720c */ /* 0x000fda0003f26070 */
[----:B0-----:R-:W-:Y:S01]  /*0150*/  @!P1 IMAD R2, R8, 0x4, R5 ;  /* 0x0000000408029824 */ /* 0x001fe200078e0205 */
[----:B------:R-:W-:Y:S05]  /*0160*/  @!P1 LDS R3, [R5] ;  /* 0x0000000005039984 */ /* 0x000fea0000000800 */
[----:B------:R-:W0:Y:S02]  /*0170*/  @!P1 LDS R2, [R2] ;  /* 0x0000000002029984 */ /* 0x000e240000000800 */
[----:B0-----:R-:W-:-:S05]  /*0180*/  @!P1 IADD3 R4, PT, PT, R2, R3, RZ ;  /* 0x0000000302049210 */ /* 0x001fca0007ffe0ff */
[----:B------:R1:W-:Y:S01]  /*0190*/  @!P1 STS [R5], R4 ;  /* 0x0000000405009388 */ /* 0x0003e20000000800 */
[----:B------:R-:W-:Y:S01]  /*01a0*/  BAR.SYNC.DEFER_BLOCKING 0x0 ;  /* 0x0000000000007b1d */ /* 0x000fe20000010000 */
[----:B------:R-:W-:Y:S01]  /*01b0*/  ISETP.GT.U32.AND P1, PT, R0, 0x3, PT ;  /* 0x000000030000780c */ /* 0x000fe20003f24070 */
[----:B------:R-:W-:-:S12]  /*01c0*/  IMAD.MOV.U32 R0, RZ, RZ, R8 ;  /* 0x000000ffff007224 */ /* 0x000fd800078e0008 */
[----:B-1----:R-:W-:Y:S05]  /*01d0*/  @P1 BRA `(.L_x_1) ;  /* 0xfffffffc00d41947 */ /* 0x002fea000383ffff */
.L_x_0:
[----:B------:R-:W-:Y:S05]  /*01e0*/  @P0 EXIT ;  /* 0x000000000000094d */ /* 0x000fea0003800000 */
[----:B------:R-:W1:Y:S01]  /*01f0*/  S2UR UR5, SR_CgaCtaId ;  /* 0x00000000000579c3 */ /* 0x000e620000008800 */
[----:B------:R-:W-:-:S07]  /*0200*/  UMOV UR4, 0x400 ;  /* 0x0000040000047882 */ /* 0x000fce0000000000 */
[----:B0-----:R-:W0:Y:S01]  /*0210*/  LDC.64 R2, c[0x0][0x380] ;  /* 0x0000e000ff027b82 */ /* 0x001e220000000a00 */
[----:B-1----:R-:W-:Y:S01]  /*0220*/  ULEA UR4, UR5, UR4, 0x18 ;  /* 0x0000000405047291 */ /* 0x002fe2000f8ec0ff */
[----:B0-----:R-:W-:-:S08]  /*0230*/  IMAD.WIDE.U32 R2, R7, 0x4, R2 ;  /* 0x0000000407027825 */ /* 0x001fd000078e0002 */
[----:B------:R-:W0:Y:S04]  /*0240*/  LDS R5, [UR4] ;  /* 0x00000004ff057984 */ /* 0x000e280008000800 */
[----:B0-----:R-:W-:Y:S01]  /*0250*/  STG.E desc[UR6][R2.64], R5 ;  /* 0x0000000502007986 */ /* 0x001fe2000c101906 */
[----:B------:R-:W-:Y:S05]  /*0260*/  EXIT ;  /* 0x000000000000794d */ /* 0x000fea0003800000 */
.L_x_2:
[----:B------:R-:W-:-:S00]  /*0270*/  BRA `(.L_x_2) ;  /* 0xfffffffc00fc7947 */ /* 0x000fc0000383ffff */
[----:B------:R-:W-:-:S00]  /*0280*/  NOP ;  /* 0x0000000000007918 */ /* 0x000fc00000000000 */
[----:B------:R-:W-:-:S00]  /*0290*/  NOP ;  /* 0x0000000000007918 */ /* 0x000fc00000000000 */
[----:B------:R-:W-:-:S00]  /*02a0*/  NOP ;  /* 0x0000000000007918 */ /* 0x000fc00000000000 */
[----:B------:R-:W-:-:S00]  /*02b0*/  NOP ;  /* 0x0000000000007918 */ /* 0x000fc00000000000 */
[----:B------:R-:W-:-:S00]  /*02c0*/  NOP ;  /* 0x0000000000007918 */ /* 0x000fc00000000000 */
[----:B------:R-:W-:-:S00]  /*02d0*/  NOP ;  /* 0x0000000000007918 */ /* 0x000fc00000000000 */
[----:B------:R-:W-:-:S00]  /*02e0*/  NOP ;  /* 0x0000000000007918 */ /* 0x000fc00000000000 */
[----:B------:R-:W-:-:S00]  /*02f0*/  NOP ;  /* 0x0000000000007918 */ /* 0x000fc00000000000 */
.L_x_8:


//--------------------- .text._Z20global_reduce_kernelPiS_ --------------------------
	.section	.text._Z20global_reduce_kernelPiS_,"ax",@progbits
	.align	128
        .global         _Z20global_reduce_kernelPiS_
        .type           _Z20global_reduce_kernelPiS_,@function
        .size           _Z20global_reduce_kernelPiS_,(.L_x_9 - _Z20global_reduce_kernelPiS_)
        .other          _Z20global_reduce_kernelPiS_,@"STO_CUDA_ENTRY STV_DEFAULT"
_Z20global_reduce_kernelPiS_:
.text._Z20global_reduce_kernelPiS_:
[----:B------:R-:W-:Y:S01]  /*0000*/  LDC R1, c[0x0][0x37c] ;  /* 0x0000df00ff017b82 */ /* 0x000fe20000000800 */
[----:B------:R-:W0:Y:S01]  /*0010*/  S2R R0, SR_TID.X ;  /* 0x0000000000007919 */ /* 0x000e220000002100 */
[----:B------:R-:W1:Y:S06]  /*0020*/  LDCU UR4, c[0x0][0x360] ;  /* 0x00006c00ff0477ac */ /* 0x000e6c0008000800 */
[----:B------:R-:W2:Y:S01]  /*0030*/  LDC.64 R2, c[0x0][0x388] ;  /* 0x0000e200ff027b82 */ /* 0x000ea20000000a00 */
[----:B------:R-:W0:Y:S01]  /*0040*/  S2R R13, SR_CTAID.X ;  /* 0x00000000000d7919 */ /* 0x000e220000002500 */
[----:B------:R-:W3:Y:S01]  /*0050*/  LDCU.64 UR6, c[0x0][0x358] ;  /* 0x00006b00ff0677ac */ /* 0x000ee20008000a00 */
[----:B-1----:R-:W-:-:S02]  /*0060*/  UISETP.GE.U32.AND UP0, UPT, UR4, 0x2, UPT ;  /* 0x000000020400788c */ /* 0x002fc4000bf06070 */
[----:B0-----:R-:W-:-:S04]  /*0070*/  IMAD R9, R13, UR4, R0 ;  /* 0x000000040d097c24 */ /* 0x001fc8000f8e0200 */
[----:B--2---:R-:W-:-:S03]  /*0080*/  IMAD.WIDE R2, R9, 0x4, R2 ;  /* 0x0000000409027825 */ /* 0x004fc600078e0202 */
[----:B---3--:R-:W-:Y:S05]  /*0090*/  BRA.U !UP0, `(.L_x_3) ;  /* 0x0000000108407547 */ /* 0x008fea000b800000 */
[----:B------:R-:W0:Y:S02]  /*00a0*/  LDC.64 R6, c[0x0][0x388] ;  /* 0x0000e200ff067b82 */ /* 0x000e240000000a00 */
.L_x_6:
[----:B------:R-:W-:Y:S01]  /*00b0*/  USHF.R.U32.HI UR5, URZ, 0x1, UR4 ;  /* 0x00000001ff057899 */ /* 0x000fe20008011604 */
[----:B------:R-:W-:Y:S05]  /*00c0*/  BSSY.RECONVERGENT B0, `(.L_x_4) ;  /* 0x0000009000007945 */ /* 0x000fea0003800200 */
[----:B------:R-:W-:-:S13]  /*00d0*/  ISETP.GE.U32.AND P0, PT, R0, UR5, PT ;  /* 0x0000000500007c0c */ /* 0x000fda000bf06070 */
[----:B-1----:R-:W-:Y:S05]  /*00e0*/  @P0 BRA `(.L_x_5) ;  /* 0x0000000000180947 */ /* 0x002fea0003800000 */
[----:B------:R-:W-:Y:S01]  /*00f0*/  IADD3 R5, PT, PT, R9, UR5, RZ ;  /* 0x0000000509057c10 */ /* 0x000fe2000fffe0ff */
[----:B------:R-:W2:Y:S04]  /*0100*/  LDG.E R11, desc[UR6][R2.64] ;  /* 0x00000006020b7981 */ /* 0x000ea8000c1e1900 */
[----:B0-----:R-:W-:-:S06]  /*0110*/  IMAD.WIDE.U32 R4, R5, 0x4, R6 ;  /* 0x0000000405047825 */ /* 0x001fcc00078e0006 */
[----:B------:R-:W2:Y:S02]  /*0120*/  LDG.E R4, desc[UR6][R4.64] ;  /* 0x0000000604047981 */ /* 0x000ea4000c1e1900 */
[----:B--2---:R-:W-:-:S05]  /*0130*/  IADD3 R11, PT, PT, R4, R11, RZ ;  /* 0x0000000b040b7210 */ /* 0x004fca0007ffe0ff */
[----:B------:R1:W-:Y:S02]  /*0140*/  STG.E desc[UR6][R2.64], R11 ;  /* 0x0000000b02007986 */ /* 0x0003e4000c101906 */
.L_x_5:
[----:B------:R-:W-:Y:S05]  /*0150*/  BSYNC.RECONVERGENT B0 ;  /* 0x0000000000007941 */ /* 0x000fea0003800200 */
.L_x_4:
[----:B------:R-:W-:Y:S01]  /*0160*/  BAR.SYNC.DEFER_BLOCKING 0x0 ;  /* 0x0000000000007b1d */ /* 0x000fe20000010000 */
[----:B------:R-:W-:-:S05]  /*0170*/  UISETP.GT.U32.AND UP0, UPT, UR4, 0x3, UPT ;  /* 0x000000030400788c */ /* 0x000fca000bf04070 */
[----:B------:R-:W-:-:S04]  /*0180*/  UMOV UR4, UR5 ;  /* 0x0000000500047c82 */ /* 0x000fc80008000000 */
[----:B------:R-:W-:Y:S05]  /*0190*/  BRA.U UP0, `(.L_x_6) ;  /* 0xfffffffd00c47547 */ /* 0x000fea000b83ffff */
.L_x_3:
[----:B------:R-:W-:-:S13]  /*01a0*/  ISETP.NE.AND P0, PT, R0, RZ, PT ;  /* 0x000000ff0000720c */ /* 0x000fda0003f05270 */
[----:B------:R-:W-:Y:S05]  /*01b0*/  @P0 EXIT ;  /* 0x000000000000094d */ /* 0x000fea0003800000 */
[----:B-1----:R-:W2:Y:S01]  /*01c0*/  LDG.E R3, desc[UR6][R2.64] ;  /* 0x0000000602037981 */ /* 0x002ea2000c1e1900 */
[----:B------:R-:W1:Y:S02]  /*01d0*/  LDC.64 R4, c[0x0][0x380] ;  /* 0x0000e000ff047b82 */ /* 0x000e640000000a00 */
[----:B-1----:R-:W-:-:S05]  /*01e0*/  IMAD.WIDE.U32 R4, R13, 0x4, R4 ;  /* 0x000000040d047825 */ /* 0x002fca00078e0004 */
[----:B--2---:R-:W-:Y:S01]  /*01f0*/  STG.E desc[UR6][R4.64], R3 ;  /* 0x0000000304007986 */ /* 0x004fe2000c101906 */
[----:B------:R-:W-:Y:S05]  /*0200*/  EXIT ;  /* 0x000000000000794d */ /* 0x000fea0003800000 */
.L_x_7:
        /* <DEDUP_REMOVED lines=15> */
.L_x_9:


//--------------------- .nv.shared._Z20shared_reduce_kernelPiS_ --------------------------
	.section	.nv.shared._Z20shared_reduce_kernelPiS_,"aw",@nobits
	.sectionflags	@""
	.align	16
	.zero		1024


//--------------------- .nv.shared.reserved.0     --------------------------
	.section	.nv.shared.reserved.0,"aw",@nobits
	.weak		__nv_reservedSMEM_offset_0_alias
	.size		__nv_reservedSMEM_offset_0_alias, 0, 64
	.other		__nv_reservedSMEM_offset_0_alias,@"STO_CUDA_RESERVED_SHARED STV_DEFAULT"
__nv_reservedSMEM_offset_0_alias:
	.zero		0
	.zero		64


//--------------------- .nv.shared._Z20global_reduce_kernelPiS_ --------------------------
	.section	.nv.shared._Z20global_reduce_kernelPiS_,"aw",@nobits
	.sectionflags	@""
	.align	16
	.zero		1024


//--------------------- .nv.constant0._Z20shared_reduce_kernelPiS_ --------------------------
	.section	.nv.constant0._Z20shared_reduce_kernelPiS_,"a",@progbits
	.sectionflags	@""
	.align	4
.nv.constant0._Z20shared_reduce_kernelPiS_:
	.zero		912


//--------------------- .nv.constant0._Z20global_reduce_kernelPiS_ --------------------------
	.section	.nv.constant0._Z20global_reduce_kernelPiS_,"a",@progbits
	.sectionflags	@""
	.align	4
.nv.constant0._Z20global_reduce_kernelPiS_:
	.zero		912


//--------------------- SYMBOLS --------------------------

	.type		.nv.reservedSmem.offset0,@object
	.size		.nv.reservedSmem.offset0,0x4
	.type		.nv.reservedSmem.cap,@object
	.size		.nv.reservedSmem.cap,0x4
